//
// Generated by NVIDIA NVVM Compiler
//
// Compiler Build ID: CL-36424714
// Cuda compilation tools, release 13.0, V13.0.88
// Based on NVVM 20.0.0
//

.version 9.0
.target sm_100
.address_size 64

	// .globl	_Z13solver_kernelPKfS0_S0_S0_Pf
// _ZZ13solver_kernelPKfS0_S0_S0_PfE15mesh_sharedinfo has been demoted
.extern .shared .align 16 .b8 u1[];
.extern .shared .align 16 .b8 u2[];
.extern .shared .align 16 .b8 u[];

.visible .entry _Z13solver_kernelPKfS0_S0_S0_Pf(
	.param .u64 .ptr .align 1 _Z13solver_kernelPKfS0_S0_S0_Pf_param_0,
	.param .u64 .ptr .align 1 _Z13solver_kernelPKfS0_S0_S0_Pf_param_1,
	.param .u64 .ptr .align 1 _Z13solver_kernelPKfS0_S0_S0_Pf_param_2,
	.param .u64 .ptr .align 1 _Z13solver_kernelPKfS0_S0_S0_Pf_param_3,
	.param .u64 .ptr .align 1 _Z13solver_kernelPKfS0_S0_S0_Pf_param_4
)
{
	.reg .pred 	%p<15>;
	.reg .b32 	%r<102>;
	.reg .b32 	%f<79>;
	.reg .b64 	%rd<21>;
	// demoted variable
	.shared .align 4 .b8 _ZZ13solver_kernelPKfS0_S0_S0_PfE15mesh_sharedinfo[40];
	ld.param.u64 	%rd3, [_Z13solver_kernelPKfS0_S0_S0_Pf_param_0];
	ld.param.u64 	%rd4, [_Z13solver_kernelPKfS0_S0_S0_Pf_param_1];
	ld.param.u64 	%rd5, [_Z13solver_kernelPKfS0_S0_S0_Pf_param_2];
	ld.param.u64 	%rd6, [_Z13solver_kernelPKfS0_S0_S0_Pf_param_4];
	cvta.to.global.u64 	%rd1, %rd6;
	mov.u32 	%r1, %ctaid.x;
	mov.u32 	%r2, %ntid.x;
	mov.u32 	%r35, %tid.x;
	mad.lo.s32 	%r3, %r1, %r2, %r35;
	mov.u32 	%r4, %ctaid.y;
	mov.u32 	%r5, %ntid.y;
	mul.lo.s32 	%r6, %r4, %r5;
	mov.u32 	%r7, %tid.y;
	add.s32 	%r8, %r6, %r7;
	cvta.to.global.u64 	%rd7, %rd4;
	cvta.to.global.u64 	%rd8, %rd5;
	cvta.to.global.u64 	%rd9, %rd3;
	ld.global.f32 	%f3, [%rd9];
	st.shared.f32 	[_ZZ13solver_kernelPKfS0_S0_S0_PfE15mesh_sharedinfo], %f3;
	ld.global.f32 	%f4, [%rd9+4];
	st.shared.f32 	[_ZZ13solver_kernelPKfS0_S0_S0_PfE15mesh_sharedinfo+4], %f4;
	ld.global.f32 	%f5, [%rd9+8];
	st.shared.f32 	[_ZZ13solver_kernelPKfS0_S0_S0_PfE15mesh_sharedinfo+8], %f5;
	ld.global.f32 	%f6, [%rd9+12];
	st.shared.f32 	[_ZZ13solver_kernelPKfS0_S0_S0_PfE15mesh_sharedinfo+12], %f6;
	ld.global.f32 	%f7, [%rd9+16];
	st.shared.f32 	[_ZZ13solver_kernelPKfS0_S0_S0_PfE15mesh_sharedinfo+16], %f7;
	ld.global.f32 	%f8, [%rd9+20];
	st.shared.f32 	[_ZZ13solver_kernelPKfS0_S0_S0_PfE15mesh_sharedinfo+20], %f8;
	ld.global.f32 	%f9, [%rd9+24];
	st.shared.f32 	[_ZZ13solver_kernelPKfS0_S0_S0_PfE15mesh_sharedinfo+24], %f9;
	ld.global.f32 	%f10, [%rd9+28];
	st.shared.f32 	[_ZZ13solver_kernelPKfS0_S0_S0_PfE15mesh_sharedinfo+28], %f10;
	ld.global.f32 	%f11, [%rd9+32];
	st.shared.f32 	[_ZZ13solver_kernelPKfS0_S0_S0_PfE15mesh_sharedinfo+32], %f11;
	ld.global.f32 	%f12, [%rd9+36];
	st.shared.f32 	[_ZZ13solver_kernelPKfS0_S0_S0_PfE15mesh_sharedinfo+36], %f12;
	div.rn.f32 	%f1, %f12, %f10;
	mul.wide.s32 	%rd10, %r3, 4;
	add.s64 	%rd11, %rd7, %rd10;
	ld.global.f32 	%f13, [%rd11];
	add.f32 	%f14, %f13, 0fC0A00000;
	neg.f32 	%f15, %f14;
	mul.f32 	%f16, %f14, %f15;
	mul.f32 	%f17, %f16, 0f3F000000;
	mul.wide.u32 	%rd12, %r8, 4;
	add.s64 	%rd13, %rd8, %rd12;
	ld.global.f32 	%f18, [%rd13];
	add.f32 	%f19, %f18, 0fC0A00000;
	mul.f32 	%f20, %f19, %f19;
	mul.f32 	%f21, %f20, 0f3F000000;
	sub.f32 	%f22, %f17, %f21;
	fma.rn.f32 	%f23, %f22, 0f3BBB989D, 0f3F000000;
	cvt.sat.f32.f32 	%f24, %f23;
	mov.f32 	%f25, 0f4B400001;
	mov.f32 	%f26, 0f437C0000;
	fma.rm.f32 	%f27, %f24, %f26, %f25;
	add.f32 	%f28, %f27, 0fCB40007F;
	neg.f32 	%f29, %f28;
	fma.rn.f32 	%f30, %f22, 0f3FB8AA3B, %f29;
	fma.rn.f32 	%f31, %f22, 0f32A57060, %f30;
	mov.b32 	%r36, %f27;
	shl.b32 	%r37, %r36, 23;
	mov.b32 	%f32, %r37;
	ex2.approx.ftz.f32 	%f33, %f31;
	mul.f32 	%f34, %f33, %f32;
	fma.rn.f32 	%f35, %f33, %f32, %f34;
	add.s32 	%r9, %r2, 2;
	mad.lo.s32 	%r10, %r9, %r35, %r9;
	add.s32 	%r11, %r10, %r7;
	shl.b32 	%r38, %r11, 2;
	mov.u32 	%r39, u1;
	add.s32 	%r12, %r39, %r38;
	st.shared.f32 	[%r12+4], %f35;
	bar.sync 	0;
	setp.ne.s32 	%p1, %r1, 0;
	@%p1 bra 	$L__BB0_2;
	add.s32 	%r40, %r7, %r2;
	shl.b32 	%r41, %r40, 2;
	add.s32 	%r43, %r39, %r41;
	mov.b32 	%r44, 0;
	st.shared.u32 	[%r43+12], %r44;
$L__BB0_2:
	mov.u32 	%r13, %nctaid.x;
	add.s32 	%r14, %r13, -1;
	setp.ne.s32 	%p2, %r1, %r14;
	@%p2 bra 	$L__BB0_4;
	mad.lo.s32 	%r45, %r9, %r2, %r7;
	shl.b32 	%r46, %r45, 2;
	add.s32 	%r48, %r39, %r46;
	mov.b32 	%r49, 0;
	st.shared.u32 	[%r48+4], %r49;
$L__BB0_4:
	mov.u32 	%r50, %nctaid.y;
	add.s32 	%r15, %r50, -1;
	setp.ne.s32 	%p3, %r4, %r15;
	@%p3 bra 	$L__BB0_6;
	add.s32 	%r51, %r10, %r5;
	shl.b32 	%r52, %r51, 2;
	add.s32 	%r54, %r39, %r52;
	mov.b32 	%r55, 0;
	st.shared.u32 	[%r54], %r55;
$L__BB0_6:
	setp.ne.s32 	%p4, %r4, 0;
	@%p4 bra 	$L__BB0_8;
	shl.b32 	%r56, %r10, 2;
	add.s32 	%r58, %r39, %r56;
	mov.b32 	%r59, 0;
	st.shared.u32 	[%r58+4], %r59;
$L__BB0_8:
	ld.shared.f32 	%f36, [%r12+4];
	mov.u32 	%r63, u2;
	add.s32 	%r16, %r63, %r38;
	st.shared.f32 	[%r16+4], %f36;
	mul.lo.s32 	%r64, %r13, %r2;
	mul.lo.s32 	%r65, %r64, %r3;
	add.s32 	%r66, %r65, %r8;
	mul.wide.u32 	%rd14, %r66, 4;
	add.s64 	%rd2, %rd1, %rd14;
	st.global.f32 	[%rd2], %f36;
	shl.b32 	%r67, %r7, 2;
	add.s32 	%r17, %r63, %r67;
	shl.b32 	%r68, %r10, 2;
	add.s32 	%r18, %r63, %r68;
	mul.lo.s32 	%r69, %r9, %r2;
	add.s32 	%r70, %r69, %r9;
	shl.b32 	%r71, %r70, 2;
	add.s32 	%r19, %r17, %r71;
	add.s32 	%r72, %r5, %r10;
	shl.b32 	%r73, %r5, 2;
	add.s32 	%r20, %r18, %r73;
	mul.f32 	%f2, %f1, %f1;
	add.s32 	%r74, %r10, %r9;
	shl.b32 	%r75, %r9, 2;
	add.s32 	%r21, %r12, %r75;
	shl.b32 	%r76, %r9, 1;
	sub.s32 	%r77, %r74, %r76;
	add.s32 	%r78, %r77, %r7;
	shl.b32 	%r79, %r78, 2;
	add.s32 	%r22, %r39, %r79;
	mov.u32 	%r81, u;
	add.s32 	%r23, %r81, %r38;
	add.s32 	%r82, %r7, %r2;
	shl.b32 	%r83, %r82, 2;
	add.s32 	%r24, %r81, %r83;
	add.s32 	%r84, %r69, %r7;
	shl.b32 	%r85, %r84, 2;
	add.s32 	%r25, %r81, %r85;
	shl.b32 	%r86, %r72, 2;
	add.s32 	%r26, %r81, %r86;
	add.s32 	%r27, %r81, %r68;
	add.s32 	%r87, %r7, %r65;
	add.s32 	%r88, %r87, %r6;
	add.s32 	%r99, %r88, 2499;
	mov.b32 	%r101, 2499;
	mov.b32 	%r100, -50;
$L__BB0_9:
	setp.ne.s32 	%p5, %r1, 0;
	add.s32 	%r89, %r99, -2499;
	mul.wide.u32 	%rd15, %r89, 4;
	add.s64 	%rd16, %rd1, %rd15;
	ld.global.f32 	%f37, [%rd16];
	st.shared.f32 	[%r17+4], %f37;
	ld.global.f32 	%f38, [%rd2];
	st.shared.f32 	[%r18], %f38;
	st.shared.f32 	[%r19+4], %f38;
	st.shared.f32 	[%r20+4], %f38;
	bar.sync 	0;
	ld.shared.f32 	%f39, [%r12+4];
	ld.shared.f32 	%f40, [%r16+4];
	add.f32 	%f41, %f40, %f40;
	sub.f32 	%f42, %f41, %f39;
	ld.shared.f32 	%f43, [%r21+4];
	add.f32 	%f44, %f39, %f39;
	sub.f32 	%f45, %f43, %f44;
	ld.shared.f32 	%f46, [%r22+4];
	add.f32 	%f47, %f46, %f45;
	fma.rn.f32 	%f48, %f2, %f47, %f42;
	ld.shared.f32 	%f49, [%r12+8];
	sub.f32 	%f50, %f49, %f44;
	ld.shared.f32 	%f51, [%r12];
	add.f32 	%f52, %f51, %f50;
	fma.rn.f32 	%f53, %f2, %f52, %f48;
	setp.eq.s32 	%p6, %r100, -50;
	mul.f32 	%f54, %f53, 0f3F000000;
	selp.f32 	%f55, %f54, %f53, %p6;
	st.shared.f32 	[%r23+4], %f55;
	@%p5 bra 	$L__BB0_11;
	mov.b32 	%r90, 0;
	st.shared.u32 	[%r24+12], %r90;
$L__BB0_11:
	setp.ne.s32 	%p7, %r1, %r14;
	@%p7 bra 	$L__BB0_13;
	mov.b32 	%r91, 0;
	st.shared.u32 	[%r25+4], %r91;
$L__BB0_13:
	setp.ne.s32 	%p8, %r4, %r15;
	@%p8 bra 	$L__BB0_15;
	mov.b32 	%r92, 0;
	st.shared.u32 	[%r26], %r92;
$L__BB0_15:
	setp.ne.s32 	%p9, %r4, 0;
	@%p9 bra 	$L__BB0_17;
	mov.b32 	%r93, 0;
	st.shared.u32 	[%r27+4], %r93;
$L__BB0_17:
	setp.ne.s32 	%p10, %r1, 0;
	ld.shared.f32 	%f56, [%r23+4];
	mul.wide.u32 	%rd17, %r99, 4;
	add.s64 	%rd18, %rd1, %rd17;
	st.global.f32 	[%rd18], %f56;
	bar.sync 	0;
	ld.shared.f32 	%f57, [%r16+4];
	st.shared.f32 	[%r12+4], %f57;
	bar.sync 	0;
	ld.shared.f32 	%f58, [%r23+4];
	st.shared.f32 	[%r16+4], %f58;
	ld.global.f32 	%f59, [%rd18];
	st.shared.f32 	[%r17+4], %f59;
	ld.global.f32 	%f60, [%rd2];
	st.shared.f32 	[%r18], %f60;
	st.shared.f32 	[%r19+4], %f60;
	st.shared.f32 	[%r20+4], %f60;
	bar.sync 	0;
	ld.shared.f32 	%f61, [%r12+4];
	ld.shared.f32 	%f62, [%r16+4];
	add.f32 	%f63, %f62, %f62;
	sub.f32 	%f64, %f63, %f61;
	ld.shared.f32 	%f65, [%r21+4];
	add.f32 	%f66, %f61, %f61;
	sub.f32 	%f67, %f65, %f66;
	ld.shared.f32 	%f68, [%r22+4];
	add.f32 	%f69, %f68, %f67;
	fma.rn.f32 	%f70, %f2, %f69, %f64;
	ld.shared.f32 	%f71, [%r12+8];
	sub.f32 	%f72, %f71, %f66;
	ld.shared.f32 	%f73, [%r12];
	add.f32 	%f74, %f73, %f72;
	fma.rn.f32 	%f75, %f2, %f74, %f70;
	st.shared.f32 	[%r23+4], %f75;
	@%p10 bra 	$L__BB0_19;
	mov.b32 	%r94, 0;
	st.shared.u32 	[%r24+12], %r94;
$L__BB0_19:
	setp.ne.s32 	%p11, %r1, %r14;
	@%p11 bra 	$L__BB0_21;
	mov.b32 	%r95, 0;
	st.shared.u32 	[%r25+4], %r95;
$L__BB0_21:
	setp.ne.s32 	%p12, %r4, %r15;
	@%p12 bra 	$L__BB0_23;
	mov.b32 	%r96, 0;
	st.shared.u32 	[%r26], %r96;
$L__BB0_23:
	setp.ne.s32 	%p13, %r4, 0;
	@%p13 bra 	$L__BB0_25;
	mov.b32 	%r97, 0;
	st.shared.u32 	[%r27+4], %r97;
$L__BB0_25:
	ld.shared.f32 	%f76, [%r23+4];
	add.s32 	%r98, %r99, 2499;
	mul.wide.u32 	%rd19, %r98, 4;
	add.s64 	%rd20, %rd1, %rd19;
	st.global.f32 	[%rd20], %f76;
	bar.sync 	0;
	ld.shared.f32 	%f77, [%r16+4];
	st.shared.f32 	[%r12+4], %f77;
	bar.sync 	0;
	ld.shared.f32 	%f78, [%r23+4];
	st.shared.f32 	[%r16+4], %f78;
	add.s32 	%r101, %r101, 4998;
	add.s32 	%r100, %r100, 2;
	add.s32 	%r99, %r99, 4998;
	setp.ne.s32 	%p14, %r101, 127449;
	@%p14 bra 	$L__BB0_9;
	ret;

}


// ===== COMPILED SASS (sm_100) =====

	.target	sm_100

	.elftype	@"ET_EXEC"


//--------------------- .note.nv.tkinfo           --------------------------
	.section	.note.nv.tkinfo,"",@"SHT_NOTE"
	.sectionflags	@"SHF_NOTE_NV_TKINFO"
	.tkinfo
        /*0018*/ 	.word	0x00000002
        /*0030*/ 	.string	""
        /*0030*/ 	.string	"ptxas"
        /*0030*/ 	.string	"Cuda compilation tools, release 13.0, V13.0.88"
        /*0030*/ 	.string	"Build cuda_13.0.r13.0/compiler.36424714_0"
        /*0030*/ 	.string	"-arch sm_100 -m 64 "



//--------------------- .note.nv.cuinfo           --------------------------
	.section	.note.nv.cuinfo,"",@"SHT_NOTE"
	.sectionflags	@"SHF_NOTE_NV_CUINFO"
        /*0018*/ 	.short	0x0002
        /*001a*/ 	.short	0x0064
        /*001c*/ 	.short	0x0082
	.zero		2


//--------------------- .nv.info                  --------------------------
	.section	.nv.info,"",@"SHT_CUDA_INFO"
	.align	4


	//----- nvinfo : EIATTR_REGCOUNT
	.align		4
        /*0000*/ 	.byte	0x04, 0x2f
        /*0002*/ 	.short	(.L_1 - .L_0)
	.align		4
.L_0:
        /*0004*/ 	.word	index@(_Z13solver_kernelPKfS0_S0_S0_Pf)
        /*0008*/ 	.word	0x00000020


	//----- nvinfo : EIATTR_FRAME_SIZE
	.align		4
.L_1:
        /*000c*/ 	.byte	0x04, 0x11
        /*000e*/ 	.short	(.L_3 - .L_2)
	.align		4
.L_2:
        /*0010*/ 	.word	index@($__internal_0_$__cuda_sm3x_div_rn_noftz_f32_slowpath)
        /*0014*/ 	.word	0x00000000


	//----- nvinfo : EIATTR_FRAME_SIZE
	.align		4
.L_3:
        /*0018*/ 	.byte	0x04, 0x11
        /*001a*/ 	.short	(.L_5 - .L_4)
	.align		4
.L_4:
        /*001c*/ 	.word	index@(_Z13solver_kernelPKfS0_S0_S0_Pf)
        /*0020*/ 	.word	0x00000000


	//----- nvinfo : EIATTR_MIN_STACK_SIZE
	.align		4
.L_5:
        /*0024*/ 	.byte	0x04, 0x12
        /*0026*/ 	.short	(.L_7 - .L_6)
	.align		4
.L_6:
        /*0028*/ 	.word	index@(_Z13solver_kernelPKfS0_S0_S0_Pf)
        /*002c*/ 	.word	0x00000000
.L_7:


//--------------------- .nv.compat                --------------------------
	.section	.nv.compat,"",@"SHT_CUDA_COMPAT_INFO"
	.align	4
        /*0000*/ 	.byte	0x02, 0x09, 0x00, 0x00, 0x02, 0x02, 0x01, 0x00, 0x02, 0x05, 0x05, 0x00, 0x03, 0x07, 0x01, 0x01
        /*0010*/ 	.byte	0x02, 0x03, 0x00, 0x00, 0x02, 0x06, 0x01, 0x00, 0x04, 0x0b, 0x08, 0x00, 0x01, 0x00, 0x00, 0x00
        /*0020*/ 	.byte	0x00, 0x00, 0x00, 0x00


//--------------------- .nv.info._Z13solver_kernelPKfS0_S0_S0_Pf --------------------------
	.section	.nv.info._Z13solver_kernelPKfS0_S0_S0_Pf,"",@"SHT_CUDA_INFO"
	.sectionflags	@""
	.align	4


	//----- nvinfo : EIATTR_CUDA_API_VERSION
	.align		4
        /*0000*/ 	.byte	0x04, 0x37
        /*0002*/ 	.short	(.L_9 - .L_8)
.L_8:
        /*0004*/ 	.word	0x00000082


	//----- nvinfo : EIATTR_KPARAM_INFO
	.align		4
.L_9:
        /*0008*/ 	.byte	0x04, 0x17
        /*000a*/ 	.short	(.L_11 - .L_10)
.L_10:
        /*000c*/ 	.word	0x00000000
        /*0010*/ 	.short	0x0004
        /*0012*/ 	.short	0x0020
        /*0014*/ 	.byte	0x00, 0xf5, 0x21, 0x00


	//----- nvinfo : EIATTR_KPARAM_INFO
	.align		4
.L_11:
        /*0018*/ 	.byte	0x04, 0x17
        /*001a*/ 	.short	(.L_13 - .L_12)
.L_12:
        /*001c*/ 	.word	0x00000000
        /*0020*/ 	.short	0x0003
        /*0022*/ 	.short	0x0018
        /*0024*/ 	.byte	0x00, 0xf5, 0x21, 0x00


	//----- nvinfo : EIATTR_KPARAM_INFO
	.align		4
.L_13:
        /*0028*/ 	.byte	0x04, 0x17
        /*002a*/ 	.short	(.L_15 - .L_14)
.L_14:
        /*002c*/ 	.word	0x00000000
        /*0030*/ 	.short	0x0002
        /*0032*/ 	.short	0x0010
        /*0034*/ 	.byte	0x00, 0xf5, 0x21, 0x00


	//----- nvinfo : EIATTR_KPARAM_INFO
	.align		4
.L_15:
        /*0038*/ 	.byte	0x04, 0x17
        /*003a*/ 	.short	(.L_17 - .L_16)
.L_16:
        /*003c*/ 	.word	0x00000000
        /*0040*/ 	.short	0x0001
        /*0042*/ 	.short	0x0008
        /*0044*/ 	.byte	0x00, 0xf5, 0x21, 0x00


	//----- nvinfo : EIATTR_KPARAM_INFO
	.align		4
.L_17:
        /*0048*/ 	.byte	0x04, 0x17
        /*004a*/ 	.short	(.L_19 - .L_18)
.L_18:
        /*004c*/ 	.word	0x00000000
        /*0050*/ 	.short	0x0000
        /*0052*/ 	.short	0x0000
        /*0054*/ 	.byte	0x00, 0xf5, 0x21, 0x00


	//----- nvinfo : EIATTR_SPARSE_MMA_MASK
	.align		4
.L_19:
        /*0058*/ 	.byte	0x03, 0x50
        /*005a*/ 	.short	0x0000


	//----- nvinfo : EIATTR_MAXREG_COUNT
	.align		4
        /*005c*/ 	.byte	0x03, 0x1b
        /*005e*/ 	.short	0x00ff


	//----- nvinfo : EIATTR_NUM_BARRIERS
	.align		4
        /*0060*/ 	.byte	0x02, 0x4c
        /*0062*/ 	.byte	0x01
	.zero		1


	//----- nvinfo : EIATTR_MERCURY_ISA_VERSION
	.align		4
        /*0064*/ 	.byte	0x03, 0x5f
        /*0066*/ 	.short	0x0101


	//----- nvinfo : EIATTR_VRC_CTA_INIT_COUNT
	.align		4
        /*0068*/ 	.byte	0x02, 0x4a
	.zero		1
	.zero		1


	//----- nvinfo : EIATTR_EXIT_INSTR_OFFSETS
	.align		4
        /*006c*/ 	.byte	0x04, 0x1c
        /*006e*/ 	.short	(.L_21 - .L_20)


	//   ....[0]....
.L_20:
        /*0070*/ 	.word	0x00000c30


	//----- nvinfo : EIATTR_CRS_STACK_SIZE
	.align		4
.L_21:
        /*0074*/ 	.byte	0x04, 0x1e
        /*0076*/ 	.short	(.L_23 - .L_22)
.L_22:
        /*0078*/ 	.word	0x00000000


	//----- nvinfo : EIATTR_CBANK_PARAM_SIZE
	.align		4
.L_23:
        /*007c*/ 	.byte	0x03, 0x19
        /*007e*/ 	.short	0x0028


	//----- nvinfo : EIATTR_PARAM_CBANK
	.align		4
        /*0080*/ 	.byte	0x04, 0x0a
        /*0082*/ 	.short	(.L_25 - .L_24)
	.align		4
.L_24:
        /*0084*/ 	.word	index@(.nv.constant0._Z13solver_kernelPKfS0_S0_S0_Pf)
        /*0088*/ 	.short	0x0380
        /*008a*/ 	.short	0x0028


	//----- nvinfo : EIATTR_SW_WAR
	.align		4
.L_25:
        /*008c*/ 	.byte	0x04, 0x36
        /*008e*/ 	.short	(.L_27 - .L_26)
.L_26:
        /*0090*/ 	.word	0x00000008
.L_27:


//--------------------- .nv.callgraph             --------------------------
	.section	.nv.callgraph,"",@"SHT_CUDA_CALLGRAPH"
	.align	4
	.sectionentsize	8
	.align		4
        /*0000*/ 	.word	0x00000000
	.align		4
        /*0004*/ 	.word	0xffffffff
	.align		4
        /*0008*/ 	.word	0x00000000
	.align		4
        /*000c*/ 	.word	0xfffffffe
	.align		4
        /*0010*/ 	.word	0x00000000
	.align		4
        /*0014*/ 	.word	0xfffffffd
	.align		4
        /*0018*/ 	.word	0x00000000
	.align		4
        /*001c*/ 	.word	0xfffffffc


//--------------------- .text._Z13solver_kernelPKfS0_S0_S0_Pf --------------------------
	.section	.text._Z13solver_kernelPKfS0_S0_S0_Pf,"ax",@progbits
	.align	128
        .global         _Z13solver_kernelPKfS0_S0_S0_Pf
        .type           _Z13solver_kernelPKfS0_S0_S0_Pf,@function
        .size           _Z13solver_kernelPKfS0_S0_S0_Pf,(.L_x_11 - _Z13solver_kernelPKfS0_S0_S0_Pf)
        .other          _Z13solver_kernelPKfS0_S0_S0_Pf,@"STO_CUDA_ENTRY STV_DEFAULT"
_Z13solver_kernelPKfS0_S0_S0_Pf:
.text._Z13solver_kernelPKfS0_S0_S0_Pf:
[----:B------:R-:W-:Y:S08]  /*0000*/  LDC R1, c[0x0][0x37c] ;  /* 0x0000df00ff017b82 */ /* 0x000ff00000000800 */
[----:B------:R-:W0:Y:S01]  /*0010*/  LDC.64 R2, c[0x0][0x380] ;  /* 0x0000e000ff027b82 */ /* 0x000e220000000a00 */
[----:B------:R-:W0:Y:S02]  /*0020*/  LDCU.64 UR6, c[0x0][0x358] ;  /* 0x00006b00ff0677ac */ /* 0x000e240008000a00 */
[----:B0-----:R-:W2:Y:S04]  /*0030*/  LDG.E R15, desc[UR6][R2.64+0x1c] ;  /* 0x00001c06020f7981 */ /* 0x001ea8000c1e1900 */
[----:B------:R-:W3:Y:S04]  /*0040*/  LDG.E R5, desc[UR6][R2.64+0x24] ;  /* 0x0000240602057981 */ /* 0x000ee8000c1e1900 */
[----:B------:R-:W4:Y:S04]  /*0050*/  LDG.E R16, desc[UR6][R2.64] ;  /* 0x0000000602107981 */ /* 0x000f28000c1e1900 */
[----:B------:R-:W4:Y:S04]  /*0060*/  LDG.E R17, desc[UR6][R2.64+0x4] ;  /* 0x0000040602117981 */ /* 0x000f28000c1e1900 */
[----:B------:R-:W4:Y:S04]  /*0070*/  LDG.E R18, desc[UR6][R2.64+0x8] ;  /* 0x0000080602127981 */ /* 0x000f28000c1e1900 */
[----:B------:R-:W4:Y:S04]  /*0080*/  LDG.E R19, desc[UR6][R2.64+0xc] ;  /* 0x00000c0602137981 */ /* 0x000f28000c1e1900 */
[----:B------:R-:W5:Y:S04]  /*0090*/  LDG.E R12, desc[UR6][R2.64+0x10] ;  /* 0x00001006020c7981 */ /* 0x000f68000c1e1900 */
[----:B------:R-:W5:Y:S04]  /*00a0*/  LDG.E R13, desc[UR6][R2.64+0x14] ;  /* 0x00001406020d7981 */ /* 0x000f68000c1e1900 */
[----:B------:R-:W5:Y:S04]  /*00b0*/  LDG.E R14, desc[UR6][R2.64+0x18] ;  /* 0x00001806020e7981 */ /* 0x000f68000c1e1900 */
[----:B------:R0:W5:Y:S01]  /*00c0*/  LDG.E R4, desc[UR6][R2.64+0x20] ;  /* 0x0000200602047981 */ /* 0x000162000c1e1900 */
[----:B------:R-:W1:Y:S01]  /*00d0*/  S2UR UR5, SR_CgaCtaId ;  /* 0x00000000000579c3 */ /* 0x000e620000008800 */
[----:B------:R-:W0:Y:S01]  /*00e0*/  S2R R10, SR_TID.X ;  /* 0x00000000000a7919 */ /* 0x000e220000002100 */
[----:B------:R-:W0:Y:S06]  /*00f0*/  S2R R8, SR_TID.Y ;  /* 0x0000000000087919 */ /* 0x000e2c0000002200 */
[----:B------:R-:W0:Y:S08]  /*0100*/  LDC R7, c[0x0][0x360] ;  /* 0x0000d800ff077b82 */ /* 0x000e300000000800 */
[----:B------:R-:W0:Y:S08]  /*0110*/  S2UR UR9, SR_CTAID.Y ;  /* 0x00000000000979c3 */ /* 0x000e300000002600 */
[----:B------:R-:W0:Y:S08]  /*0120*/  LDC R6, c[0x0][0x364] ;  /* 0x0000d900ff067b82 */ /* 0x000e300000000800 */
[----:B------:R-:W0:Y:S01]  /*0130*/  S2UR UR8, SR_CTAID.X ;  /* 0x00000000000879c3 */ /* 0x000e220000002500 */
[----:B------:R-:W-:-:S02]  /*0140*/  UMOV UR4, 0x400 ;  /* 0x0000040000047882 */ /* 0x000fc40000000000 */
[----:B-1----:R-:W-:Y:S01]  /*0150*/  ULEA UR4, UR5, UR4, 0x18 ;  /* 0x0000000405047291 */ /* 0x002fe2000f8ec0ff */
[----:B0-----:R-:W-:-:S04]  /*0160*/  IMAD R21, R6, UR9, RZ ;  /* 0x0000000906157c24 */ /* 0x001fc8000f8e02ff */
[----:B------:R-:W-:Y:S02]  /*0170*/  IMAD.IADD R2, R21, 0x1, R8 ;  /* 0x0000000115027824 */ /* 0x000fe400078e0208 */
[----:B------:R-:W-:Y:S01]  /*0180*/  IMAD R23, R7, UR8, R10 ;  /* 0x0000000807177c24 */ /* 0x000fe2000f8e020a */
[----:B--2---:R-:W0:Y:S08]  /*0190*/  MUFU.RCP R0, R15 ;  /* 0x0000000f00007308 */ /* 0x004e300000001000 */
[----:B---3--:R-:W1:Y:S01]  /*01a0*/  FCHK P0, R5, R15 ;  /* 0x0000000f05007302 */ /* 0x008e620000000000 */
[----:B0-----:R-:W-:-:S04]  /*01b0*/  FFMA R3, -R15, R0, 1 ;  /* 0x3f8000000f037423 */ /* 0x001fc80000000100 */
[----:B------:R-:W-:-:S04]  /*01c0*/  FFMA R0, R0, R3, R0 ;  /* 0x0000000300007223 */ /* 0x000fc80000000000 */
[----:B------:R-:W-:Y:S01]  /*01d0*/  FFMA R3, R5, R0, RZ ;  /* 0x0000000005037223 */ /* 0x000fe200000000ff */
[----:B----4-:R0:W-:Y:S03]  /*01e0*/  STS.128 [UR4], R16 ;  /* 0x00000010ff007988 */ /* 0x0101e60008000c04 */
[----:B------:R-:W-:Y:S01]  /*01f0*/  FFMA R20, -R15, R3, R5 ;  /* 0x000000030f147223 */ /* 0x000fe20000000105 */
[----:B-----5:R0:W-:Y:S03]  /*0200*/  STS.128 [UR4+0x10], R12 ;  /* 0x0000100cff007988 */ /* 0x0201e60008000c04 */
[----:B------:R-:W-:Y:S01]  /*0210*/  FFMA R20, R0, R20, R3 ;  /* 0x0000001400147223 */ /* 0x000fe20000000003 */
[----:B------:R0:W-:Y:S01]  /*0220*/  STS.64 [UR4+0x20], R4 ;  /* 0x00002004ff007988 */ /* 0x0001e20008000a04 */
[----:B-1----:R-:W-:Y:S05]  /*0230*/  @!P0 BRA `(.L_x_0) ;  /* 0x00000000000c8947 */ /* 0x002fea0003800000 */
[----:B0-----:R-:W-:-:S07]  /*0240*/  MOV R4, 0x260 ;  /* 0x0000026000047802 */ /* 0x001fce0000000f00 */
[----:B------:R-:W-:Y:S05]  /*0250*/  CALL.REL.NOINC `($__internal_0_$__cuda_sm3x_div_rn_noftz_f32_slowpath) ;  /* 0x0000000800787944 */ /* 0x000fea0003c00000 */
[----:B------:R-:W-:-:S07]  /*0260*/  MOV R20, R0 ;  /* 0x0000000000147202 */ /* 0x000fce0000000f00 */
.L_x_0:
[----:B0-----:R-:W0:Y:S08]  /*0270*/  LDC.64 R4, c[0x0][0x388] ;  /* 0x0000e200ff047b82 */ /* 0x001e300000000a00 */
[----:B------:R-:W1:Y:S01]  /*0280*/  LDC.64 R12, c[0x0][0x390] ;  /* 0x0000e400ff0c7b82 */ /* 0x000e620000000a00 */
[----:B0-----:R-:W-:-:S06]  /*0290*/  IMAD.WIDE R4, R23, 0x4, R4 ;  /* 0x0000000417047825 */ /* 0x001fcc00078e0204 */
[----:B------:R-:W2:Y:S01]  /*02a0*/  LDG.E R4, desc[UR6][R4.64] ;  /* 0x0000000604047981 */ /* 0x000ea2000c1e1900 */
[----:B-1----:R-:W-:-:S06]  /*02b0*/  IMAD.WIDE.U32 R12, R2, 0x4, R12 ;  /* 0x00000004020c7825 */ /* 0x002fcc00078e000c */
[----:B------:R-:W3:Y:S01]  /*02c0*/  LDG.E R12, desc[UR6][R12.64] ;  /* 0x000000060c0c7981 */ /* 0x000ee2000c1e1900 */
[----:B------:R-:W-:Y:S02]  /*02d0*/  HFMA2 R14, -RZ, RZ, 3.7421875, 0 ;  /* 0x437c0000ff0e7431 */ /* 0x000fe400000001ff */
[----:B------:R-:W-:Y:S01]  /*02e0*/  IMAD.MOV.U32 R9, RZ, RZ, 0x3bbb989d ;  /* 0x3bbb989dff097424 */ /* 0x000fe200078e00ff */
[----:B------:R-:W0:Y:S01]  /*02f0*/  S2UR UR5, SR_CgaCtaId ;  /* 0x00000000000579c3 */ /* 0x000e220000008800 */
[----:B------:R-:W-:Y:S01]  /*0300*/  IADD3 R17, PT, PT, R7, 0x2, RZ ;  /* 0x0000000207117810 */ /* 0x000fe20007ffe0ff */
[----:B------:R-:W-:Y:S02]  /*0310*/  UMOV UR4, 0x400 ;  /* 0x0000040000047882 */ /* 0x000fe40000000000 */
[----:B------:R-:W-:Y:S02]  /*0320*/  UIADD3 UR4, UPT, UPT, UR4, 0x30, URZ ;  /* 0x0000003004047890 */ /* 0x000fe4000fffe0ff */
[----:B------:R-:W-:Y:S01]  /*0330*/  IMAD R15, R17, R10, R17 ;  /* 0x0000000a110f7224 */ /* 0x000fe200078e0211 */
[----:B------:R-:W-:-:S02]  /*0340*/  UISETP.NE.AND UP0, UPT, UR8, URZ, UPT ;  /* 0x000000ff0800728c */ /* 0x000fc4000bf05270 */
[----:B0-----:R-:W-:-:S04]  /*0350*/  ULEA UR4, UR5, UR4, 0x18 ;  /* 0x0000000405047291 */ /* 0x001fc8000f8ec0ff */
[----:B------:R-:W-:Y:S01]  /*0360*/  PLOP3.LUT P0, PT, PT, PT, UP0, 0x80, 0x8 ;  /* 0x000000000008781c */ /* 0x000fe20003f0f008 */
[----:B------:R-:W-:Y:S01]  /*0370*/  IMAD R10, R17, R7, R8 ;  /* 0x00000007110a7224 */ /* 0x000fe200078e0208 */
[----:B------:R-:W-:Y:S02]  /*0380*/  ISETP.NE.AND P3, PT, RZ, UR9, PT ;  /* 0x00000009ff007c0c */ /* 0x000fe4000bf65270 */
[----:B------:R-:W-:Y:S02]  /*0390*/  IADD3 R11, PT, PT, R7, R8, RZ ;  /* 0x00000008070b7210 */ /* 0x000fe40007ffe0ff */
[----:B------:R-:W-:Y:S02]  /*03a0*/  LEA R10, R10, UR4, 0x2 ;  /* 0x000000040a0a7c11 */ /* 0x000fe4000f8e10ff */
[----:B------:R-:W-:Y:S02]  /*03b0*/  LEA R11, R11, UR4, 0x2 ;  /* 0x000000040b0b7c11 */ /* 0x000fe4000f8e10ff */
[----:B------:R-:W-:Y:S01]  /*03c0*/  IADD3 R18, PT, PT, R17, R15, RZ ;  /* 0x0000000f11127210 */ /* 0x000fe20007ffe0ff */
[----:B------:R-:W-:Y:S01]  /*03d0*/  FMUL R20, R20, R20 ;  /* 0x0000001414147220 */ /* 0x000fe20000400000 */
[----:B--2---:R-:W-:-:S04]  /*03e0*/  FADD R0, R4, -5 ;  /* 0xc0a0000004007421 */ /* 0x004fc80000000000 */
[----:B------:R-:W-:Y:S01]  /*03f0*/  FMUL R0, R0, -R0 ;  /* 0x8000000000007220 */ /* 0x000fe20000400000 */
[----:B---3--:R-:W-:-:S04]  /*0400*/  FADD R3, R12, -5 ;  /* 0xc0a000000c037421 */ /* 0x008fc80000000000 */
[----:B------:R-:W-:-:S04]  /*0410*/  FMUL.D2 R3, R3, R3 ;  /* 0x0000000303037220 */ /* 0x000fc80000300000 */
[----:B------:R-:W-:-:S04]  /*0420*/  FFMA R0, R0, 0.5, -R3 ;  /* 0x3f00000000007823 */ /* 0x000fc80000000803 */
[----:B------:R-:W-:-:S04]  /*0430*/  FFMA.SAT R3, R0, R9, 0.5 ;  /* 0x3f00000000037423 */ /* 0x000fc80000002009 */
[----:B------:R-:W-:-:S04]  /*0440*/  FFMA.RM R3, R3, R14, 12582913 ;  /* 0x4b40000103037423 */ /* 0x000fc8000000400e */
[----:B------:R-:W-:-:S04]  /*0450*/  FADD R5, R3, -12583039 ;  /* 0xcb40007f03057421 */ /* 0x000fc80000000000 */
[----:B------:R-:W-:-:S04]  /*0460*/  FFMA R5, R0, 1.4426950216293334961, -R5 ;  /* 0x3fb8aa3b00057823 */ /* 0x000fc80000000805 */
[----:B------:R-:W-:-:S04]  /*0470*/  FFMA R5, R0, 1.925963033500011079e-08, R5 ;  /* 0x32a5706000057823 */ /* 0x000fc80000000005 */
[----:B------:R-:W0:Y:S01]  /*0480*/  MUFU.EX2 R0, R5 ;  /* 0x0000000500007308 */ /* 0x000e220000000800 */
[----:B------:R-:W1:Y:S01]  /*0490*/  LDC R14, c[0x0][0x370] ;  /* 0x0000dc00ff0e7b82 */ /* 0x000e620000000800 */
[----:B------:R-:W-:Y:S01]  /*04a0*/  IMAD.SHL.U32 R3, R3, 0x800000, RZ ;  /* 0x0080000003037824 */ /* 0x000fe200078e00ff */
[----:B------:R-:W-:-:S06]  /*04b0*/  IADD3 R12, PT, PT, R15, R8, RZ ;  /* 0x000000080f0c7210 */ /* 0x000fcc0007ffe0ff */
[----:B------:R-:W2:Y:S01]  /*04c0*/  LDC R13, c[0x0][0x374] ;  /* 0x0000dd00ff0d7b82 */ /* 0x000ea20000000800 */
[----:B------:R-:W-:Y:S01]  /*04d0*/  LEA R12, R12, UR4, 0x2 ;  /* 0x000000040c0c7c11 */ /* 0x000fe2000f8e10ff */
[----:B0-----:R-:W-:-:S04]  /*04e0*/  FMUL R4, R3, R0 ;  /* 0x0000000003047220 */ /* 0x001fc80000400000 */
[----:B------:R-:W-:Y:S01]  /*04f0*/  FFMA R3, R3, R0, R4 ;  /* 0x0000000003037223 */ /* 0x000fe20000000004 */
[----:B-1----:R-:W-:-:S04]  /*0500*/  VIADD R16, R14, 0xffffffff ;  /* 0xffffffff0e107836 */ /* 0x002fc80000000000 */
[----:B------:R0:W-:Y:S01]  /*0510*/  STS [R12+0x4], R3 ;  /* 0x000004030c007388 */ /* 0x0001e20000000800 */
[----:B--2---:R-:W-:Y:S01]  /*0520*/  VIADD R13, R13, 0xffffffff ;  /* 0xffffffff0d0d7836 */ /* 0x004fe20000000000 */
[----:B------:R-:W-:Y:S01]  /*0530*/  BAR.SYNC.DEFER_BLOCKING 0x0 ;  /* 0x0000000000007b1d */ /* 0x000fe20000010000 */
[----:B------:R-:W-:-:S03]  /*0540*/  ISETP.NE.AND P1, PT, R16, UR8, PT ;  /* 0x0000000810007c0c */ /* 0x000fc6000bf25270 */
[----:B------:R-:W-:Y:S01]  /*0550*/  ISETP.NE.AND P2, PT, R13, UR9, PT ;  /* 0x000000090d007c0c */ /* 0x000fe2000bf45270 */
[C---:B------:R-:W-:Y:S01]  /*0560*/  IMAD.IADD R0, R15.reuse, 0x1, R6 ;  /* 0x000000010f007824 */ /* 0x040fe200078e0206 */
[----:B------:R-:W-:Y:S02]  /*0570*/  LEA R9, R15, UR4, 0x2 ;  /* 0x000000040f097c11 */ /* 0x000fe4000f8e10ff */
[----:B------:R-:W1:Y:S02]  /*0580*/  LDC.64 R4, c[0x0][0x3a0] ;  /* 0x0000e800ff047b82 */ /* 0x000e640000000a00 */
[----:B------:R-:W-:Y:S01]  /*0590*/  LEA R0, R0, UR4, 0x2 ;  /* 0x0000000400007c11 */ /* 0x000fe2000f8e10ff */
[----:B------:R-:W-:Y:S04]  /*05a0*/  @!P0 STS [R11+0xc], RZ ;  /* 0x00000cff0b008388 */ /* 0x000fe80000000800 */
[----:B------:R-:W-:Y:S04]  /*05b0*/  @!P1 STS [R10+0x4], RZ ;  /* 0x000004ff0a009388 */ /* 0x000fe80000000800 */
[----:B------:R-:W-:Y:S04]  /*05c0*/  @!P2 STS [R0], RZ ;  /* 0x000000ff0000a388 */ /* 0x000fe80000000800 */
[----:B------:R-:W-:Y:S04]  /*05d0*/  @!P3 STS [R9+0x4], RZ ;  /* 0x000004ff0900b388 */ /* 0x000fe80000000800 */
[----:B------:R-:W2:Y:S01]  /*05e0*/  LDS R19, [R12+0x4] ;  /* 0x000004000c137984 */ /* 0x000ea20000000800 */
[----:B------:R-:W-:-:S04]  /*05f0*/  IMAD R14, R7, R14, RZ ;  /* 0x0000000e070e7224 */ /* 0x000fc800078e02ff */
[----:B0-----:R-:W-:-:S04]  /*0600*/  IMAD R3, R23, R14, R2 ;  /* 0x0000000e17037224 */ /* 0x001fc800078e0202 */
[----:B-1----:R-:W-:Y:S02]  /*0610*/  IMAD.WIDE.U32 R4, R3, 0x4, R4 ;  /* 0x0000000403047825 */ /* 0x002fe400078e0004 */
[----:B------:R-:W0:Y:S02]  /*0620*/  LDC.64 R2, c[0x0][0x3a0] ;  /* 0x0000e800ff027b82 */ /* 0x000e240000000a00 */
[----:B------:R-:W-:Y:S02]  /*0630*/  IMAD R14, R23, R14, R8 ;  /* 0x0000000e170e7224 */ /* 0x000fe400078e0208 */
[----:B------:R-:W-:-:S03]  /*0640*/  IMAD R23, R17, -0x2, R18 ;  /* 0xfffffffe11177824 */ /* 0x000fc600078e0212 */
[----:B------:R-:W-:Y:S01]  /*0650*/  IADD3 R15, PT, PT, R14, 0x9c3, R21 ;  /* 0x000009c30e0f7810 */ /* 0x000fe20007ffe015 */
[----:B------:R-:W-:Y:S01]  /*0660*/  IMAD.IADD R21, R23, 0x1, R8 ;  /* 0x0000000117157824 */ /* 0x000fe200078e0208 */
[----:B------:R-:W-:Y:S01]  /*0670*/  LEA R8, R8, UR4, 0x2 ;  /* 0x0000000408087c11 */ /* 0x000fe2000f8e10ff */
[C---:B------:R-:W-:Y:S01]  /*0680*/  IMAD R7, R17.reuse, R7, R17 ;  /* 0x0000000711077224 */ /* 0x040fe200078e0211 */
[----:B------:R-:W-:Y:S01]  /*0690*/  MOV R14, 0xffffffce ;  /* 0xffffffce000e7802 */ /* 0x000fe20000000f00 */
[----:B------:R-:W-:Y:S01]  /*06a0*/  IMAD R18, R6, 0x4, R9 ;  /* 0x0000000406127824 */ /* 0x000fe200078e0209 */
[----:B------:R-:W-:Y:S02]  /*06b0*/  LEA R17, R17, R12, 0x2 ;  /* 0x0000000c11117211 */ /* 0x000fe400078e10ff */
[----:B------:R-:W-:Y:S01]  /*06c0*/  LEA R21, R21, UR4, 0x2 ;  /* 0x0000000415157c11 */ /* 0x000fe2000f8e10ff */
[----:B------:R-:W-:Y:S01]  /*06d0*/  UMOV UR4, 0x9c3 ;  /* 0x000009c300047882 */ /* 0x000fe20000000000 */
[----:B--2---:R-:W-:Y:S04]  /*06e0*/  STS [R12+0x4], R19 ;  /* 0x000004130c007388 */ /* 0x004fe80000000800 */
[----:B------:R1:W-:Y:S02]  /*06f0*/  STG.E desc[UR6][R4.64], R19 ;  /* 0x0000001304007986 */ /* 0x0003e4000c101906 */
[----:B-1----:R-:W-:-:S07]  /*0700*/  IMAD R19, R7, 0x4, R8 ;  /* 0x0000000407137824 */ /* 0x002fce00078e0208 */
.L_x_1:
[----:B------:R-:W-:Y:S01]  /*0710*/  IADD3 R7, PT, PT, R15, -0x9c3, RZ ;  /* 0xfffff63d0f077810 */ /* 0x000fe20007ffe0ff */
[----:B------:R-:W2:Y:S04]  /*0720*/  LDG.E R22, desc[UR6][R4.64] ;  /* 0x0000000604167981 */ /* 0x000ea8000c1e1900 */
[----:B0-----:R-:W-:-:S06]  /*0730*/  IMAD.WIDE.U32 R6, R7, 0x4, R2 ;  /* 0x0000000407067825 */ /* 0x001fcc00078e0002 */
[----:B------:R-:W3:Y:S01]  /*0740*/  LDG.E R7, desc[UR6][R6.64] ;  /* 0x0000000606077981 */ /* 0x000ee2000c1e1900 */
[----:B------:R-:W-:Y:S02]  /*0750*/  ISETP.NE.AND P1, PT, R14, -0x32, PT ;  /* 0xffffffce0e00780c */ /* 0x000fe40003f25270 */
[----:B------:R-:W-:Y:S02]  /*0760*/  ISETP.NE.AND P2, PT, R16, UR8, PT ;  /* 0x0000000810007c0c */ /* 0x000fe4000bf45270 */
[----:B------:R-:W-:Y:S02]  /*0770*/  ISETP.NE.AND P3, PT, R13, UR9, PT ;  /* 0x000000090d007c0c */ /* 0x000fe4000bf65270 */
[----:B------:R-:W-:Y:S01]  /*0780*/  ISETP.NE.AND P4, PT, RZ, UR9, PT ;  /* 0x00000009ff007c0c */ /* 0x000fe2000bf85270 */
[----:B---3--:R-:W-:Y:S04]  /*0790*/  STS [R8+0x4], R7 ;  /* 0x0000040708007388 */ /* 0x008fe80000000800 */
[----:B--2---:R-:W-:Y:S04]  /*07a0*/  STS [R9], R22 ;  /* 0x0000001609007388 */ /* 0x004fe80000000800 */
[----:B------:R-:W-:Y:S04]  /*07b0*/  STS [R19+0x4], R22 ;  /* 0x0000041613007388 */ /* 0x000fe80000000800 */
[----:B------:R-:W-:Y:S01]  /*07c0*/  STS [R18+0x4], R22 ;  /* 0x0000041612007388 */ /* 0x000fe20000000800 */
[----:B------:R-:W-:Y:S06]  /*07d0*/  BAR.SYNC.DEFER_BLOCKING 0x0 ;  /* 0x0000000000007b1d */ /* 0x000fec0000010000 */
[----:B-1----:R-:W0:Y:S04]  /*07e0*/  LDS R23, [R12+0x4] ;  /* 0x000004000c177984 */ /* 0x002e280000000800 */
[----:B------:R-:W1:Y:S04]  /*07f0*/  LDS R25, [R17+0x4] ;  /* 0x0000040011197984 */ /* 0x000e680000000800 */
[----:B------:R-:W2:Y:S04]  /*0800*/  LDS R27, [R12+0x8] ;  /* 0x000008000c1b7984 */ /* 0x000ea80000000800 */
[----:B------:R-:W3:Y:S04]  /*0810*/  LDS R24, [R21+0x4] ;  /* 0x0000040015187984 */ /* 0x000ee80000000800 */
[----:B------:R-:W4:Y:S01]  /*0820*/  LDS R26, [R12] ;  /* 0x000000000c1a7984 */ /* 0x000f220000000800 */
[----:B0-----:R-:W-:-:S04]  /*0830*/  FADD R6, R23, R23 ;  /* 0x0000001717067221 */ /* 0x001fc80000000000 */
[C---:B-1----:R-:W-:Y:S01]  /*0840*/  FADD R25, -R6.reuse, R25 ;  /* 0x0000001906197221 */ /* 0x042fe20000000100 */
[----:B------:R-:W-:Y:S01]  /*0850*/  FADD R23, -R23, R6 ;  /* 0x0000000617177221 */ /* 0x000fe20000000100 */
[----:B--2---:R-:W-:Y:S02]  /*0860*/  FADD R27, -R6, R27 ;  /* 0x0000001b061b7221 */ /* 0x004fe40000000100 */
[----:B---3--:R-:W-:Y:S02]  /*0870*/  FADD R24, R25, R24 ;  /* 0x0000001819187221 */ /* 0x008fe40000000000 */
[----:B----4-:R-:W-:Y:S02]  /*0880*/  FADD R26, R27, R26 ;  /* 0x0000001a1b1a7221 */ /* 0x010fe40000000000 */
[----:B------:R-:W-:-:S04]  /*0890*/  FFMA R23, R20, R24, R23 ;  /* 0x0000001814177223 */ /* 0x000fc80000000017 */
[----:B------:R-:W-:-:S04]  /*08a0*/  FFMA R23, R20, R26, R23 ;  /* 0x0000001a14177223 */ /* 0x000fc80000000017 */
[----:B------:R-:W-:-:S05]  /*08b0*/  @!P1 FMUL R23, R23, 0.5 ;  /* 0x3f00000017179820 */ /* 0x000fca0000400000 */
[----:B------:R-:W-:Y:S04]  /*08c0*/  STS [R12+0x4], R23 ;  /* 0x000004170c007388 */ /* 0x000fe80000000800 */
[----:B------:R-:W-:Y:S04]  /*08d0*/  @!P0 STS [R11+0xc], RZ ;  /* 0x00000cff0b008388 */ /* 0x000fe80000000800 */
[----:B------:R-:W-:Y:S04]  /*08e0*/  @!P2 STS [R10+0x4], RZ ;  /* 0x000004ff0a00a388 */ /* 0x000fe80000000800 */
[----:B------:R-:W-:Y:S04]  /*08f0*/  @!P3 STS [R0], RZ ;  /* 0x000000ff0000b388 */ /* 0x000fe80000000800 */
[----:B------:R-:W-:Y:S04]  /*0900*/  @!P4 STS [R9+0x4], RZ ;  /* 0x000004ff0900c388 */ /* 0x000fe80000000800 */
[----:B------:R-:W0:Y:S01]  /*0910*/  LDS R25, [R12+0x4] ;  /* 0x000004000c197984 */ /* 0x000e220000000800 */
[----:B------:R-:W-:-:S05]  /*0920*/  IMAD.WIDE.U32 R6, R15, 0x4, R2 ;  /* 0x000000040f067825 */ /* 0x000fca00078e0002 */
[----:B0-----:R-:W-:Y:S01]  /*0930*/  STG.E desc[UR6][R6.64], R25 ;  /* 0x0000001906007986 */ /* 0x001fe2000c101906 */
[----:B------:R-:W-:Y:S06]  /*0940*/  BAR.SYNC.DEFER_BLOCKING 0x0 ;  /* 0x0000000000007b1d */ /* 0x000fec0000010000 */
[----:B------:R-:W0:Y:S04]  /*0950*/  LDS R27, [R12+0x4] ;  /* 0x000004000c1b7984 */ /* 0x000e280000000800 */
[----:B0-----:R-:W-:Y:S01]  /*0960*/  STS [R12+0x4], R27 ;  /* 0x0000041b0c007388 */ /* 0x001fe20000000800 */
[----:B------:R-:W-:Y:S06]  /*0970*/  BAR.SYNC.DEFER_BLOCKING 0x0 ;  /* 0x0000000000007b1d */ /* 0x000fec0000010000 */
[----:B------:R-:W2:Y:S04]  /*0980*/  LDG.E R29, desc[UR6][R6.64] ;  /* 0x00000006061d7981 */ /* 0x000ea8000c1e1900 */
[----:B------:R-:W3:Y:S04]  /*0990*/  LDG.E R22, desc[UR6][R4.64] ;  /* 0x0000000604167981 */ /* 0x000ee8000c1e1900 */
[----:B------:R-:W0:Y:S04]  /*09a0*/  LDS R23, [R12+0x4] ;  /* 0x000004000c177984 */ /* 0x000e280000000800 */
[----:B0-----:R-:W-:Y:S01]  /*09b0*/  STS [R12+0x4], R23 ;  /* 0x000004170c007388 */ /* 0x001fe20000000800 */
[----:B------:R-:W-:-:S03]  /*09c0*/  ISETP.NE.AND P0, PT, RZ, UR8, PT ;  /* 0x00000008ff007c0c */ /* 0x000fc6000bf05270 */
[----:B--2---:R-:W-:Y:S04]  /*09d0*/  STS [R8+0x4], R29 ;  /* 0x0000041d08007388 */ /* 0x004fe80000000800 */
[----:B---3--:R-:W-:Y:S04]  /*09e0*/  STS [R9], R22 ;  /* 0x0000001609007388 */ /* 0x008fe80000000800 */
[----:B------:R-:W-:Y:S04]  /*09f0*/  STS [R19+0x4], R22 ;  /* 0x0000041613007388 */ /* 0x000fe80000000800 */
[----:B------:R-:W-:Y:S01]  /*0a00*/  STS [R18+0x4], R22 ;  /* 0x0000041612007388 */ /* 0x000fe20000000800 */
[----:B------:R-:W-:Y:S06]  /*0a10*/  BAR.SYNC.DEFER_BLOCKING 0x0 ;  /* 0x0000000000007b1d */ /* 0x000fec0000010000 */
[----:B------:R-:W0:Y:S04]  /*0a20*/  LDS R24, [R12+0x4] ;  /* 0x000004000c187984 */ /* 0x000e280000000800 */
        /* <DEDUP_REMOVED lines=11> */
[----:B------:R-:W-:-:S05]  /*0ae0*/  FFMA R23, R20, R6, R23 ;  /* 0x0000000614177223 */ /* 0x000fca0000000017 */
[----:B------:R-:W-:Y:S04]  /*0af0*/  STS [R12+0x4], R23 ;  /* 0x000004170c007388 */ /* 0x000fe80000000800 */
[----:B------:R-:W-:Y:S04]  /*0b00*/  @!P0 STS [R11+0xc], RZ ;  /* 0x00000cff0b008388 */ /* 0x000fe80000000800 */
[----:B------:R-:W-:Y:S04]  /*0b10*/  @!P2 STS [R10+0x4], RZ ;  /* 0x000004ff0a00a388 */ /* 0x000fe80000000800 */
[----:B------:R-:W-:Y:S04]  /*0b20*/  @!P3 STS [R0], RZ ;  /* 0x000000ff0000b388 */ /* 0x000fe80000000800 */
[----:B------:R-:W-:Y:S04]  /*0b30*/  @!P4 STS [R9+0x4], RZ ;  /* 0x000004ff0900c388 */ /* 0x000fe80000000800 */
[----:B------:R-:W0:Y:S01]  /*0b40*/  LDS R25, [R12+0x4] ;  /* 0x000004000c197984 */ /* 0x000e220000000800 */
[----:B------:R-:W-:-:S04]  /*0b50*/  VIADD R7, R15, 0x9c3 ;  /* 0x000009c30f077836 */ /* 0x000fc80000000000 */
[----:B------:R-:W-:-:S05]  /*0b60*/  IMAD.WIDE.U32 R6, R7, 0x4, R2 ;  /* 0x0000000407067825 */ /* 0x000fca00078e0002 */
[----:B0-----:R-:W-:Y:S01]  /*0b70*/  STG.E desc[UR6][R6.64], R25 ;  /* 0x0000001906007986 */ /* 0x001fe2000c101906 */
[----:B------:R-:W-:Y:S06]  /*0b80*/  BAR.SYNC.DEFER_BLOCKING 0x0 ;  /* 0x0000000000007b1d */ /* 0x000fec0000010000 */
[----:B------:R-:W0:Y:S04]  /*0b90*/  LDS R27, [R12+0x4] ;  /* 0x000004000c1b7984 */ /* 0x000e280000000800 */
[----:B0-----:R-:W-:Y:S01]  /*0ba0*/  STS [R12+0x4], R27 ;  /* 0x0000041b0c007388 */ /* 0x001fe20000000800 */
[----:B------:R-:W-:Y:S06]  /*0bb0*/  BAR.SYNC.DEFER_BLOCKING 0x0 ;  /* 0x0000000000007b1d */ /* 0x000fec0000010000 */
[----:B------:R-:W0:Y:S01]  /*0bc0*/  LDS R23, [R12+0x4] ;  /* 0x000004000c177984 */ /* 0x000e220000000800 */
[----:B------:R-:W-:-:S04]  /*0bd0*/  UIADD3 UR4, UPT, UPT, UR4, 0x1386, URZ ;  /* 0x0000138604047890 */ /* 0x000fc8000fffe0ff */
[----:B------:R-:W-:Y:S01]  /*0be0*/  UISETP.NE.AND UP0, UPT, UR4, 0x1f1d9, UPT ;  /* 0x0001f1d90400788c */ /* 0x000fe2000bf05270 */
[----:B------:R-:W-:Y:S01]  /*0bf0*/  IADD3 R14, PT, PT, R14, 0x2, RZ ;  /* 0x000000020e0e7810 */ /* 0x000fe20007ffe0ff */
[----:B------:R-:W-:Y:S01]  /*0c00*/  VIADD R15, R15, 0x1386 ;  /* 0x000013860f0f7836 */ /* 0x000fe20000000000 */
[----:B0-----:R1:W-:Y:S06]  /*0c10*/  STS [R12+0x4], R23 ;  /* 0x000004170c007388 */ /* 0x0013ec0000000800 */
[----:B------:R-:W-:Y:S05]  /*0c20*/  BRA.U UP0, `(.L_x_1) ;  /* 0xfffffff900b87547 */ /* 0x000fea000b83ffff */
[----:B------:R-:W-:Y:S05]  /*0c30*/  EXIT ;  /* 0x000000000000794d */ /* 0x000fea0003800000 */
        .weak           $__internal_0_$__cuda_sm3x_div_rn_noftz_f32_slowpath
        .type           $__internal_0_$__cuda_sm3x_div_rn_noftz_f32_slowpath,@function
        .size           $__internal_0_$__cuda_sm3x_div_rn_noftz_f32_slowpath,(.L_x_11 - $__internal_0_$__cuda_sm3x_div_rn_noftz_f32_slowpath)
$__internal_0_$__cuda_sm3x_div_rn_noftz_f32_slowpath:
[----:B------:R-:W-:Y:S02]  /*0c40*/  SHF.R.U32.HI R11, RZ, 0x17, R15 ;  /* 0x00000017ff0b7819 */ /* 0x000fe4000001160f */
[----:B------:R-:W-:Y:S02]  /*0c50*/  SHF.R.U32.HI R0, RZ, 0x17, R5 ;  /* 0x00000017ff007819 */ /* 0x000fe40000011605 */
[----:B------:R-:W-:Y:S02]  /*0c60*/  LOP3.LUT R11, R11, 0xff, RZ, 0xc0, !PT ;  /* 0x000000ff0b0b7812 */ /* 0x000fe400078ec0ff */
[----:B------:R-:W-:Y:S02]  /*0c70*/  LOP3.LUT R12, R0, 0xff, RZ, 0xc0, !PT ;  /* 0x000000ff000c7812 */ /* 0x000fe400078ec0ff */
[----:B------:R-:W-:-:S03]  /*0c80*/  IADD3 R14, PT, PT, R11, -0x1, RZ ;  /* 0xffffffff0b0e7810 */ /* 0x000fc60007ffe0ff */
[----:B------:R-:W-:Y:S01]  /*0c90*/  VIADD R13, R12, 0xffffffff ;  /* 0xffffffff0c0d7836 */ /* 0x000fe20000000000 */
[----:B------:R-:W-:-:S04]  /*0ca0*/  ISETP.GT.U32.AND P0, PT, R14, 0xfd, PT ;  /* 0x000000fd0e00780c */ /* 0x000fc80003f04070 */
[----:B------:R-:W-:-:S13]  /*0cb0*/  ISETP.GT.U32.OR P0, PT, R13, 0xfd, P0 ;  /* 0x000000fd0d00780c */ /* 0x000fda0000704470 */
[----:B------:R-:W-:Y:S01]  /*0cc0*/  @!P0 MOV R9, RZ ;  /* 0x000000ff00098202 */ /* 0x000fe20000000f00 */
[----:B------:R-:W-:Y:S06]  /*0cd0*/  @!P0 BRA `(.L_x_2) ;  /* 0x0000000000648947 */ /* 0x000fec0003800000 */
[----:B------:R-:W-:Y:S01]  /*0ce0*/  FSETP.GTU.FTZ.AND P0, PT, |R5|, +INF , PT ;  /* 0x7f8000000500780b */ /* 0x000fe20003f1c200 */
[----:B------:R-:W-:Y:S01]  /*0cf0*/  IMAD.MOV.U32 R3, RZ, RZ, R15 ;  /* 0x000000ffff037224 */ /* 0x000fe200078e000f */
[----:B------:R-:W-:Y:S02]  /*0d00*/  FSETP.GTU.FTZ.AND P1, PT, |R15|, +INF , PT ;  /* 0x7f8000000f00780b */ /* 0x000fe40003f3c200 */
[----:B------:R-:W-:Y:S02]  /*0d10*/  MOV R0, R5 ;  /* 0x0000000500007202 */ /* 0x000fe40000000f00 */
[----:B------:R-:W-:-:S13]  /*0d20*/  PLOP3.LUT P0, PT, P0, P1, PT, 0xf8, 0x8f ;  /* 0x00000000008f781c */ /* 0x000fda0000703f70 */
[----:B------:R-:W-:Y:S05]  /*0d30*/  @P0 BRA `(.L_x_3) ;  /* 0x0000000400440947 */ /* 0x000fea0003800000 */
[----:B------:R-:W-:-:S13]  /*0d40*/  LOP3.LUT P0, RZ, R15, 0x7fffffff, R5, 0xc8, !PT ;  /* 0x7fffffff0fff7812 */ /* 0x000fda000780c805 */
[----:B------:R-:W-:Y:S05]  /*0d50*/  @!P0 BRA `(.L_x_4) ;  /* 0x0000000400348947 */ /* 0x000fea0003800000 */
[C---:B------:R-:W-:Y:S02]  /*0d60*/  FSETP.NEU.FTZ.AND P2, PT, |R0|.reuse, +INF , PT ;  /* 0x7f8000000000780b */ /* 0x040fe40003f5d200 */
[----:B------:R-:W-:Y:S02]  /*0d70*/  FSETP.NEU.FTZ.AND P1, PT, |R3|, +INF , PT ;  /* 0x7f8000000300780b */ /* 0x000fe40003f3d200 */
[----:B------:R-:W-:-:S11]  /*0d80*/  FSETP.NEU.FTZ.AND P0, PT, |R0|, +INF , PT ;  /* 0x7f8000000000780b */ /* 0x000fd60003f1d200 */
[----:B------:R-:W-:Y:S05]  /*0d90*/  @!P1 BRA !P2, `(.L_x_4) ;  /* 0x0000000400249947 */ /* 0x000fea0005000000 */
[----:B------:R-:W-:-:S04]  /*0da0*/  LOP3.LUT P2, RZ, R5, 0x7fffffff, RZ, 0xc0, !PT ;  /* 0x7fffffff05ff7812 */ /* 0x000fc8000784c0ff */
[----:B------:R-:W-:-:S13]  /*0db0*/  PLOP3.LUT P1, PT, P1, P2, PT, 0x2f, 0xf2 ;  /* 0x0000000000f2781c */ /* 0x000fda0000f24577 */
[----:B------:R-:W-:Y:S05]  /*0dc0*/  @P1 BRA `(.L_x_5) ;  /* 0x0000000400101947 */ /* 0x000fea0003800000 */
[----:B------:R-:W-:-:S04]  /*0dd0*/  LOP3.LUT P1, RZ, R15, 0x7fffffff, RZ, 0xc0, !PT ;  /* 0x7fffffff0fff7812 */ /* 0x000fc8000782c0ff */
[----:B------:R-:W-:-:S13]  /*0de0*/  PLOP3.LUT P0, PT, P0, P1, PT, 0x2f, 0xf2 ;  /* 0x0000000000f2781c */ /* 0x000fda0000702577 */
[----:B------:R-:W-:Y:S05]  /*0df0*/  @P0 BRA `(.L_x_6) ;  /* 0x0000000000f80947 */ /* 0x000fea0003800000 */
[----:B------:R-:W-:Y:S02]  /*0e00*/  ISETP.GE.AND P0, PT, R13, RZ, PT ;  /* 0x000000ff0d00720c */ /* 0x000fe40003f06270 */
[----:B------:R-:W-:-:S11]  /*0e10*/  ISETP.GE.AND P1, PT, R14, RZ, PT ;  /* 0x000000ff0e00720c */ /* 0x000fd60003f26270 */
[----:B------:R-:W-:Y:S01]  /*0e20*/  @P0 IMAD.MOV.U32 R9, RZ, RZ, RZ ;  /* 0x000000ffff090224 */ /* 0x000fe200078e00ff */
[----:B------:R-:W-:Y:S01]  /*0e30*/  @!P0 MOV R9, 0xffffffc0 ;  /* 0xffffffc000098802 */ /* 0x000fe20000000f00 */
[----:B------:R-:W-:Y:S01]  /*0e40*/  @!P0 FFMA R5, R0, 1.84467440737095516160e+19, RZ ;  /* 0x5f80000000058823 */ /* 0x000fe200000000ff */
[----:B------:R-:W-:-:S03]  /*0e50*/  @!P1 FFMA R15, R3, 1.84467440737095516160e+19, RZ ;  /* 0x5f800000030f9823 */ /* 0x000fc600000000ff */
[----:B------:R-:W-:-:S07]  /*0e60*/  @!P1 VIADD R9, R9, 0x40 ;  /* 0x0000004009099836 */ /* 0x000fce0000000000 */
.L_x_2:
[----:B------:R-:W-:Y:S01]  /*0e70*/  LEA R0, R11, 0xc0800000, 0x17 ;  /* 0xc08000000b007811 */ /* 0x000fe200078eb8ff */
[----:B------:R-:W-:-:S03]  /*0e80*/  VIADD R12, R12, 0xffffff81 ;  /* 0xffffff810c0c7836 */ /* 0x000fc60000000000 */
[----:B------:R-:W-:Y:S01]  /*0e90*/  IADD3 R15, PT, PT, -R0, R15, RZ ;  /* 0x0000000f000f7210 */ /* 0x000fe20007ffe1ff */
[C---:B------:R-:W-:Y:S01]  /*0ea0*/  IMAD R0, R12.reuse, -0x800000, R5 ;  /* 0xff8000000c007824 */ /* 0x040fe200078e0205 */
[----:B------:R-:W-:Y:S02]  /*0eb0*/  IADD3 R12, PT, PT, R12, 0x7f, -R11 ;  /* 0x0000007f0c0c7810 */ /* 0x000fe40007ffe80b */
[----:B------:R-:W0:Y:S01]  /*0ec0*/  MUFU.RCP R3, R15 ;  /* 0x0000000f00037308 */ /* 0x000e220000001000 */
[----:B------:R-:W-:Y:S01]  /*0ed0*/  FADD.FTZ R13, -R15, -RZ ;  /* 0x800000ff0f0d7221 */ /* 0x000fe20000010100 */
[----:B------:R-:W-:-:S03]  /*0ee0*/  IADD3 R12, PT, PT, R12, R9, RZ ;  /* 0x000000090c0c7210 */ /* 0x000fc60007ffe0ff */
[----:B0-----:R-:W-:-:S04]  /*0ef0*/  FFMA R14, R3, R13, 1 ;  /* 0x3f800000030e7423 */ /* 0x001fc8000000000d */
[----:B------:R-:W-:-:S04]  /*0f00*/  FFMA R16, R3, R14, R3 ;  /* 0x0000000e03107223 */ /* 0x000fc80000000003 */
[----:B------:R-:W-:-:S04]  /*0f10*/  FFMA R3, R0, R16, RZ ;  /* 0x0000001000037223 */ /* 0x000fc800000000ff */
[----:B------:R-:W-:-:S04]  /*0f20*/  FFMA R14, R13, R3, R0 ;  /* 0x000000030d0e7223 */ /* 0x000fc80000000000 */
[----:B------:R-:W-:-:S04]  /*0f30*/  FFMA R17, R16, R14, R3 ;  /* 0x0000000e10117223 */ /* 0x000fc80000000003 */
[----:B------:R-:W-:-:S04]  /*0f40*/  FFMA R14, R13, R17, R0 ;  /* 0x000000110d0e7223 */ /* 0x000fc80000000000 */
[----:B------:R-:W-:-:S05]  /*0f50*/  FFMA R0, R16, R14, R17 ;  /* 0x0000000e10007223 */ /* 0x000fca0000000011 */
[----:B------:R-:W-:-:S04]  /*0f60*/  SHF.R.U32.HI R3, RZ, 0x17, R0 ;  /* 0x00000017ff037819 */ /* 0x000fc80000011600 */
[----:B------:R-:W-:-:S05]  /*0f70*/  LOP3.LUT R3, R3, 0xff, RZ, 0xc0, !PT ;  /* 0x000000ff03037812 */ /* 0x000fca00078ec0ff */
[----:B------:R-:W-:-:S05]  /*0f80*/  IMAD.IADD R9, R3, 0x1, R12 ;  /* 0x0000000103097824 */ /* 0x000fca00078e020c */
[----:B------:R-:W-:-:S04]  /*0f90*/  IADD3 R3, PT, PT, R9, -0x1, RZ ;  /* 0xffffffff09037810 */ /* 0x000fc80007ffe0ff */
[----:B------:R-:W-:-:S13]  /*0fa0*/  ISETP.GE.U32.AND P0, PT, R3, 0xfe, PT ;  /* 0x000000fe0300780c */ /* 0x000fda0003f06070 */
[----:B------:R-:W-:Y:S05]  /*0fb0*/  @!P0 BRA `(.L_x_7) ;  /* 0x0000000000808947 */ /* 0x000fea0003800000 */
[----:B------:R-:W-:-:S13]  /*0fc0*/  ISETP.GT.AND P0, PT, R9, 0xfe, PT ;  /* 0x000000fe0900780c */ /* 0x000fda0003f04270 */
[----:B------:R-:W-:Y:S05]  /*0fd0*/  @P0 BRA `(.L_x_8) ;  /* 0x00000000006c0947 */ /* 0x000fea0003800000 */
[----:B------:R-:W-:-:S13]  /*0fe0*/  ISETP.GE.AND P0, PT, R9, 0x1, PT ;  /* 0x000000010900780c */ /* 0x000fda0003f06270 */
[----:B------:R-:W-:Y:S05]  /*0ff0*/  @P0 BRA `(.L_x_9) ;  /* 0x0000000000980947 */ /* 0x000fea0003800000 */
[----:B------:R-:W-:Y:S02]  /*1000*/  ISETP.GE.AND P0, PT, R9, -0x18, PT ;  /* 0xffffffe80900780c */ /* 0x000fe40003f06270 */
[----:B------:R-:W-:-:S11]  /*1010*/  LOP3.LUT R0, R0, 0x80000000, RZ, 0xc0, !PT ;  /* 0x8000000000007812 */ /* 0x000fd600078ec0ff */
[----:B------:R-:W-:Y:S05]  /*1020*/  @!P0 BRA `(.L_x_9) ;  /* 0x00000000008c8947 */ /* 0x000fea0003800000 */
[CCC-:B------:R-:W-:Y:S01]  /*1030*/  FFMA.RZ R3, R16.reuse, R14.reuse, R17.reuse ;  /* 0x0000000e10037223 */ /* 0x1c0fe2000000c011 */
[CCC-:B------:R-:W-:Y:S01]  /*1040*/  FFMA.RM R12, R16.reuse, R14.reuse, R17.reuse ;  /* 0x0000000e100c7223 */ /* 0x1c0fe20000004011 */
[C---:B------:R-:W-:Y:S02]  /*1050*/  ISETP.NE.AND P2, PT, R9.reuse, RZ, PT ;  /* 0x000000ff0900720c */ /* 0x040fe40003f45270 */
[----:B------:R-:W-:Y:S02]  /*1060*/  ISETP.NE.AND P1, PT, R9, RZ, PT ;  /* 0x000000ff0900720c */ /* 0x000fe40003f25270 */
[----:B------:R-:W-:Y:S01]  /*1070*/  LOP3.LUT R5, R3, 0x7fffff, RZ, 0xc0, !PT ;  /* 0x007fffff03057812 */ /* 0x000fe200078ec0ff */
[----:B------:R-:W-:Y:S01]  /*1080*/  FFMA.RP R3, R16, R14, R17 ;  /* 0x0000000e10037223 */ /* 0x000fe20000008011 */
[C---:B------:R-:W-:Y:S01]  /*1090*/  VIADD R14, R9.reuse, 0x20 ;  /* 0x00000020090e7836 */ /* 0x040fe20000000000 */
[----:B------:R-:W-:Y:S02]  /*10a0*/  IADD3 R9, PT, PT, -R9, RZ, RZ ;  /* 0x000000ff09097210 */ /* 0x000fe40007ffe1ff */
[----:B------:R-:W-:-:S02]  /*10b0*/  LOP3.LUT R5, R5, 0x800000, RZ, 0xfc, !PT ;  /* 0x0080000005057812 */ /* 0x000fc400078efcff */
[----:B------:R-:W-:Y:S02]  /*10c0*/  FSETP.NEU.FTZ.AND P0, PT, R3, R12, PT ;  /* 0x0000000c0300720b */ /* 0x000fe40003f1d000 */
[----:B------:R-:W-:Y:S02]  /*10d0*/  SHF.L.U32 R14, R5, R14, RZ ;  /* 0x0000000e050e7219 */ /* 0x000fe400000006ff */
[----:B------:R-:W-:Y:S02]  /*10e0*/  SEL R12, R9, RZ, P2 ;  /* 0x000000ff090c7207 */ /* 0x000fe40001000000 */
[----:B------:R-:W-:Y:S02]  /*10f0*/  ISETP.NE.AND P1, PT, R14, RZ, P1 ;  /* 0x000000ff0e00720c */ /* 0x000fe40000f25270 */
[----:B------:R-:W-:Y:S02]  /*1100*/  SHF.R.U32.HI R12, RZ, R12, R5 ;  /* 0x0000000cff0c7219 */ /* 0x000fe40000011605 */
[----:B------:R-:W-:-:S02]  /*1110*/  PLOP3.LUT P0, PT, P0, P1, PT, 0xf8, 0x8f ;  /* 0x00000000008f781c */ /* 0x000fc40000703f70 */
[----:B------:R-:W-:Y:S02]  /*1120*/  SHF.R.U32.HI R14, RZ, 0x1, R12 ;  /* 0x00000001ff0e7819 */ /* 0x000fe4000001160c */
[----:B------:R-:W-:-:S04]  /*1130*/  SEL R3, RZ, 0x1, !P0 ;  /* 0x00000001ff037807 */ /* 0x000fc80004000000 */
[----:B------:R-:W-:-:S04]  /*1140*/  LOP3.LUT R3, R3, 0x1, R14, 0xf8, !PT ;  /* 0x0000000103037812 */ /* 0x000fc800078ef80e */
[----:B------:R-:W-:-:S05]  /*1150*/  LOP3.LUT R3, R3, R12, RZ, 0xc0, !PT ;  /* 0x0000000c03037212 */ /* 0x000fca00078ec0ff */
[----:B------:R-:W-:-:S05]  /*1160*/  IMAD.IADD R3, R14, 0x1, R3 ;  /* 0x000000010e037824 */ /* 0x000fca00078e0203 */
[----:B------:R-:W-:Y:S01]  /*1170*/  LOP3.LUT R0, R3, R0, RZ, 0xfc, !PT ;  /* 0x0000000003007212 */ /* 0x000fe200078efcff */
[----:B------:R-:W-:Y:S06]  /*1180*/  BRA `(.L_x_9) ;  /* 0x0000000000347947 */ /* 0x000fec0003800000 */
.L_x_8:
[----:B------:R-:W-:-:S04]  /*1190*/  LOP3.LUT R0, R0, 0x80000000, RZ, 0xc0, !PT ;  /* 0x8000000000007812 */ /* 0x000fc800078ec0ff */
[----:B------:R-:W-:Y:S01]  /*11a0*/  LOP3.LUT R0, R0, 0x7f800000, RZ, 0xfc, !PT ;  /* 0x7f80000000007812 */ /* 0x000fe200078efcff */
[----:B------:R-:W-:Y:S06]  /*11b0*/  BRA `(.L_x_9) ;  /* 0x0000000000287947 */ /* 0x000fec0003800000 */
.L_x_7:
[----:B------:R-:W-:Y:S01]  /*11c0*/  LEA R0, R12, R0, 0x17 ;  /* 0x000000000c007211 */ /* 0x000fe200078eb8ff */
[----:B------:R-:W-:Y:S06]  /*11d0*/  BRA `(.L_x_9) ;  /* 0x0000000000207947 */ /* 0x000fec0003800000 */
.L_x_6:
[----:B------:R-:W-:-:S04]  /*11e0*/  LOP3.LUT R0, R15, 0x80000000, R5, 0x48, !PT ;  /* 0x800000000f007812 */ /* 0x000fc800078e4805 */
[----:B------:R-:W-:Y:S01]  /*11f0*/  LOP3.LUT R0, R0, 0x7f800000, RZ, 0xfc, !PT ;  /* 0x7f80000000007812 */ /* 0x000fe200078efcff */
[----:B------:R-:W-:Y:S06]  /*1200*/  BRA `(.L_x_9) ;  /* 0x0000000000147947 */ /* 0x000fec0003800000 */
.L_x_5:
[----:B------:R-:W-:Y:S01]  /*1210*/  LOP3.LUT R0, R15, 0x80000000, R5, 0x48, !PT ;  /* 0x800000000f007812 */ /* 0x000fe200078e4805 */
[----:B------:R-:W-:Y:S06]  /*1220*/  BRA `(.L_x_9) ;  /* 0x00000000000c7947 */ /* 0x000fec0003800000 */
.L_x_4:
[----:B------:R-:W0:Y:S01]  /*1230*/  MUFU.RSQ R0, -QNAN ;  /* 0xffc0000000007908 */ /* 0x000e220000001400 */
[----:B------:R-:W-:Y:S05]  /*1240*/  BRA `(.L_x_9) ;  /* 0x0000000000047947 */ /* 0x000fea0003800000 */
.L_x_3:
[----:B------:R-:W-:-:S07]  /*1250*/  FADD.FTZ R0, R0, R3 ;  /* 0x0000000300007221 */ /* 0x000fce0000010000 */
.L_x_9:
[----:B------:R-:W-:-:S04]  /*1260*/  IMAD.MOV.U32 R5, RZ, RZ, 0x0 ;  /* 0x00000000ff057424 */ /* 0x000fc800078e00ff */
[----:B0-----:R-:W-:Y:S05]  /*1270*/  RET.REL.NODEC R4 `(_Z13solver_kernelPKfS0_S0_S0_Pf) ;  /* 0xffffffec04607950 */ /* 0x001fea0003c3ffff */
.L_x_10:
[----:B------:R-:W-:-:S00]  /*1280*/  BRA `(.L_x_10) ;  /* 0xfffffffc00fc7947 */ /* 0x000fc0000383ffff */
[----:B------:R-:W-:-:S00]  /*1290*/  NOP ;  /* 0x0000000000007918 */ /* 0x000fc00000000000 */
        /* <DEDUP_REMOVED lines=14> */
.L_x_11:


//--------------------- .nv.shared._Z13solver_kernelPKfS0_S0_S0_Pf --------------------------
	.section	.nv.shared._Z13solver_kernelPKfS0_S0_S0_Pf,"aw",@nobits
	.sectionflags	@""
	.align	16
.nv.shared._Z13solver_kernelPKfS0_S0_S0_Pf:
	.zero		1072


//--------------------- .nv.shared.reserved.0     --------------------------
	.section	.nv.shared.reserved.0,"aw",@nobits
	.weak		__nv_reservedSMEM_offset_0_alias
	.size		__nv_reservedSMEM_offset_0_alias, 0, 64
	.other		__nv_reservedSMEM_offset_0_alias,@"STO_CUDA_RESERVED_SHARED STV_DEFAULT"
__nv_reservedSMEM_offset_0_alias:
	.zero		0
	.zero		64


//--------------------- .nv.constant0._Z13solver_kernelPKfS0_S0_S0_Pf --------------------------
	.section	.nv.constant0._Z13solver_kernelPKfS0_S0_S0_Pf,"a",@progbits
	.sectionflags	@""
	.align	4
.nv.constant0._Z13solver_kernelPKfS0_S0_S0_Pf:
	.zero		936


//--------------------- SYMBOLS --------------------------

	.type		.nv.reservedSmem.offset0,@object
	.size		.nv.reservedSmem.offset0,0x4
	.type		.nv.reservedSmem.cap,@object
	.size		.nv.reservedSmem.cap,0x4
